	.headerflags	@"EF_CUDA_TEXMODE_UNIFIED EF_CUDA_64BIT_ADDRESS EF_CUDA_ACCELERATORS EF_CUDA_SM90 EF_CUDA_VIRTUAL_SM(EF_CUDA_SM90)"
	.elftype	@"ET_EXEC"


//--------------------- .nv.info                  --------------------------
	.section	.nv.info,"",@"SHT_CUDA_INFO"
	.align	4


	//----- nvinfo : EIATTR_REGCOUNT
	.align		4
        /*0000*/ 	.byte	0x04, 0x2f
        /*0002*/ 	.short	(.L_1 - .L_0)
	.align		4
.L_0:
        /*0004*/ 	.word	index@(triton_poi_fused_add_clamp_40)
        /*0008*/ 	.word	0x0000000b


	//----- nvinfo : EIATTR_MIN_STACK_SIZE
	.align		4
.L_1:
        /*000c*/ 	.byte	0x04, 0x12
        /*000e*/ 	.short	(.L_3 - .L_2)
	.align		4
.L_2:
        /*0010*/ 	.word	index@(triton_poi_fused_add_clamp_40)
        /*0014*/ 	.word	0x00000000


	//----- nvinfo : EIATTR_FRAME_SIZE
	.align		4
.L_3:
        /*0018*/ 	.byte	0x04, 0x11
        /*001a*/ 	.short	(.L_5 - .L_4)
	.align		4
.L_4:
        /*001c*/ 	.word	index@(triton_poi_fused_add_clamp_40)
        /*0020*/ 	.word	0x00000000


	//----- nvinfo : EIATTR_MIN_STACK_SIZE
	.align		4
.L_5:
        /*0024*/ 	.byte	0x04, 0x12
        /*0026*/ 	.short	(.L_7 - .L_6)
	.align		4
.L_6:
        /*0028*/ 	.word	index@(triton_poi_fused_add_clamp_40)
        /*002c*/ 	.word	0x00000000
.L_7:


//--------------------- .nv.info.triton_poi_fused_add_clamp_40 --------------------------
	.section	.nv.info.triton_poi_fused_add_clamp_40,"",@"SHT_CUDA_INFO"
	.sectionflags	@""
	.align	4


	//----- nvinfo : EIATTR_CUDA_API_VERSION
	.align		4
        /*0000*/ 	.byte	0x04, 0x37
        /*0002*/ 	.short	(.L_9 - .L_8)
.L_8:
        /*0004*/ 	.word	0x0000007c


	//----- nvinfo : EIATTR_KPARAM_INFO
	.align		4
.L_9:
        /*0008*/ 	.byte	0x04, 0x17
        /*000a*/ 	.short	(.L_11 - .L_10)
.L_10:
        /*000c*/ 	.word	0x00000000
        /*0010*/ 	.short	0x0001
        /*0012*/ 	.short	0x0008
        /*0014*/ 	.byte	0x00, 0xf0, 0x11, 0x00


	//----- nvinfo : EIATTR_KPARAM_INFO
	.align		4
.L_11:
        /*0018*/ 	.byte	0x04, 0x17
        /*001a*/ 	.short	(.L_13 - .L_12)
.L_12:
        /*001c*/ 	.word	0x00000000
        /*0020*/ 	.short	0x0000
        /*0022*/ 	.short	0x0000
        /*0024*/ 	.byte	0x00, 0xf4, 0x21, 0x00


	//----- nvinfo : EIATTR_SPARSE_MMA_MASK
	.align		4
.L_13:
        /*0028*/ 	.byte	0x03, 0x50
        /*002a*/ 	.short	0x0000


	//----- nvinfo : EIATTR_MAXREG_COUNT
	.align		4
        /*002c*/ 	.byte	0x03, 0x1b
        /*002e*/ 	.short	0x00ff


	//----- nvinfo : EIATTR_EXIT_INSTR_OFFSETS
	.align		4
        /*0030*/ 	.byte	0x04, 0x1c
        /*0032*/ 	.short	(.L_15 - .L_14)


	//   ....[0]....
.L_14:
        /*0034*/ 	.word	0x00000180


	//   ....[1]....
        /*0038*/ 	.word	0x000001d0


	//----- nvinfo : EIATTR_REQNTID
	.align		4
.L_15:
        /*003c*/ 	.byte	0x04, 0x10
        /*003e*/ 	.short	(.L_17 - .L_16)
.L_16:
        /*0040*/ 	.word	0x00000020
        /*0044*/ 	.word	0x00000001
        /*0048*/ 	.word	0x00000001


	//----- nvinfo : EIATTR_CBANK_PARAM_SIZE
	.align		4
.L_17:
        /*004c*/ 	.byte	0x03, 0x19
        /*004e*/ 	.short	0x000c


	//----- nvinfo : EIATTR_PARAM_CBANK
	.align		4
        /*0050*/ 	.byte	0x04, 0x0a
        /*0052*/ 	.short	(.L_19 - .L_18)
	.align		4
.L_18:
        /*0054*/ 	.word	index@(.nv.constant0.triton_poi_fused_add_clamp_40)
        /*0058*/ 	.short	0x0210
        /*005a*/ 	.short	0x000c


	//----- nvinfo : EIATTR_SW_WAR
	.align		4
.L_19:
        /*005c*/ 	.byte	0x04, 0x36
        /*005e*/ 	.short	(.L_21 - .L_20)
.L_20:
        /*0060*/ 	.word	0x00000008
.L_21:


//--------------------- .nv.callgraph             --------------------------
	.section	.nv.callgraph,"",@"SHT_CUDA_CALLGRAPH"
	.align	4
	.sectionentsize	8
	.align		4
        /*0000*/ 	.word	0x00000000
	.align		4
        /*0004*/ 	.word	0xffffffff
	.align		4
        /*0008*/ 	.word	0x00000000
	.align		4
        /*000c*/ 	.word	0xfffffffe
	.align		4
        /*0010*/ 	.word	0x00000000
	.align		4
        /*0014*/ 	.word	0xfffffffd
	.align		4
        /*0018*/ 	.word	0x00000000
	.align		4
        /*001c*/ 	.word	0xfffffffc


//--------------------- .text.triton_poi_fused_add_clamp_40 --------------------------
	.section	.text.triton_poi_fused_add_clamp_40,"ax",@progbits
	.align	128
        .global         triton_poi_fused_add_clamp_40
        .type           triton_poi_fused_add_clamp_40,@function
        .size           triton_poi_fused_add_clamp_40,(.L_x_1 - triton_poi_fused_add_clamp_40)
        .other          triton_poi_fused_add_clamp_40,@"STO_CUDA_ENTRY STV_DEFAULT"
triton_poi_fused_add_clamp_40:
.text.triton_poi_fused_add_clamp_40:
[----:B------:R-:W0:Y:S02]  /*0000*/  LDC R1, c[0x0][0x28] ;  /* 0x00000a00ff017b82 */ /* 0x000e240000000800 */
[----:B------:R-:W1:Y:S01]  /*0010*/  S2R R0, SR_TID.X ;  /* 0x0000000000007919 */ /* 0x000e620000002100 */
[----:B------:R-:W2:Y:S01]  /*0020*/  S2R R5, SR_CTAID.X ;  /* 0x0000000000057919 */ /* 0x000ea20000002500 */
[----:B-1----:R-:W-:-:S05]  /*0030*/  IMAD.SHL.U32 R0, R0, 0x2, RZ ;  /* 0x0000000200007824 */ /* 0x002fca00078e00ff */
[----:B------:R-:W-:-:S05]  /*0040*/  LOP3.LUT R0, R0, 0x3e, RZ, 0xc0, !PT ;  /* 0x0000003e00007812 */ /* 0x000fca00078ec0ff */
[----:B--2---:R-:W-:-:S04]  /*0050*/  IMAD R5, R5, 0x40, R0 ;  /* 0x0000004005057824 */ /* 0x004fc800078e0200 */
[C---:B------:R-:W-:Y:S01]  /*0060*/  VIADD R0, R5.reuse, 0x1 ;  /* 0x0000000105007836 */ /* 0x040fe20000000000 */
[----:B------:R-:W-:Y:S02]  /*0070*/  I2FP.F32.S32 R2, R5 ;  /* 0x0000000500027245 */ /* 0x000fe40000201400 */
[----:B------:R-:W-:Y:S02]  /*0080*/  ISETP.GE.AND P0, PT, R5, 0x40, PT ;  /* 0x000000400500780c */ /* 0x000fe40003f06270 */
[----:B------:R-:W-:Y:S01]  /*0090*/  I2FP.F32.S32 R0, R0 ;  /* 0x0000000000007245 */ /* 0x000fe20000201400 */
[----:B------:R-:W-:-:S04]  /*00a0*/  FMUL R2, R2, 0.23809523880481719971 ;  /* 0x3e73cf3d02027820 */ /* 0x000fc80000400000 */
[----:B------:R-:W-:Y:S01]  /*00b0*/  FMUL R0, R0, 0.23809523880481719971 ;  /* 0x3e73cf3d00007820 */ /* 0x000fe20000400000 */
[----:B------:R-:W-:Y:S02]  /*00c0*/  FMNMX R4, RZ, R2, !PT ;  /* 0x00000002ff047209 */ /* 0x000fe40007800000 */
[----:B------:R-:W1:Y:S02]  /*00d0*/  LDC.64 R2, c[0x0][0x210] ;  /* 0x00008400ff027b82 */ /* 0x000e640000000a00 */
[----:B------:R-:W-:Y:S02]  /*00e0*/  FMNMX R0, RZ, R0, !PT ;  /* 0x00000000ff007209 */ /* 0x000fe40007800000 */
[----:B------:R-:W2:Y:S08]  /*00f0*/  F2I.TRUNC.NTZ R4, R4 ;  /* 0x0000000400047305 */ /* 0x000eb0000020f100 */
[----:B------:R-:W3:Y:S01]  /*0100*/  F2I.TRUNC.NTZ R0, R0 ;  /* 0x0000000000007305 */ /* 0x000ee2000020f100 */
[----:B--2---:R-:W-:-:S05]  /*0110*/  VIMNMX R6, R4, 0xe, PT ;  /* 0x0000000e04067848 */ /* 0x004fca0003fe0100 */
[----:B------:R-:W-:Y:S02]  /*0120*/  VIADD R6, R6, 0x1 ;  /* 0x0000000106067836 */ /* 0x000fe40000000000 */
[----:B-1----:R-:W-:Y:S01]  /*0130*/  IMAD.WIDE R2, R5, 0x8, R2 ;  /* 0x0000000805027825 */ /* 0x002fe200078e0202 */
[----:B---3--:R-:W-:Y:S02]  /*0140*/  VIMNMX R7, R0, 0xe, PT ;  /* 0x0000000e00077848 */ /* 0x008fe40003fe0100 */
[----:B------:R-:W-:-:S03]  /*0150*/  SHF.R.S32.HI R5, RZ, 0x1f, R6 ;  /* 0x0000001fff057819 */ /* 0x000fc60000011406 */
[----:B------:R-:W-:-:S05]  /*0160*/  VIADD R8, R7, 0x1 ;  /* 0x0000000107087836 */ /* 0x000fca0000000000 */
[----:B------:R-:W-:Y:S01]  /*0170*/  SHF.R.S32.HI R7, RZ, 0x1f, R8 ;  /* 0x0000001fff077819 */ /* 0x000fe20000011408 */
[----:B------:R-:W-:Y:S06]  /*0180*/  @P0 EXIT ;  /* 0x000000000000094d */ /* 0x000fec0003800000 */
[----:B------:R-:W-:Y:S01]  /*0190*/  IMAD.MOV.U32 R4, RZ, RZ, R6 ;  /* 0x000000ffff047224 */ /* 0x000fe200078e0006 */
[----:B------:R-:W-:Y:S01]  /*01a0*/  ULDC.64 UR4, c[0x0][0x208] ;  /* 0x0000820000047ab9 */ /* 0x000fe20000000a00 */
[----:B------:R-:W-:-:S05]  /*01b0*/  IMAD.MOV.U32 R6, RZ, RZ, R8 ;  /* 0x000000ffff067224 */ /* 0x000fca00078e0008 */
[----:B------:R-:W-:Y:S01]  /*01c0*/  STG.E.128 desc[UR4][R2.64], R4 ;  /* 0x0000000402007986 */ /* 0x000fe2000c101d04 */
[----:B------:R-:W-:Y:S05]  /*01d0*/  EXIT ;  /* 0x000000000000794d */ /* 0x000fea0003800000 */
.L_x_0:
[----:B------:R-:W-:-:S00]  /*01e0*/  BRA `(.L_x_0) ;  /* 0xfffffffc00fc7947 */ /* 0x000fc0000383ffff */
[----:B------:R-:W-:-:S00]  /*01f0*/  NOP ;  /* 0x0000000000007918 */ /* 0x000fc00000000000 */
        /* <DEDUP_REMOVED lines=8> */
.L_x_1:


//--------------------- .nv.constant0.triton_poi_fused_add_clamp_40 --------------------------
	.section	.nv.constant0.triton_poi_fused_add_clamp_40,"a",@progbits
	.sectionflags	@""
	.align	4
.nv.constant0.triton_poi_fused_add_clamp_40:
	.zero		540
